	.headerflags	@"EF_CUDA_TEXMODE_UNIFIED EF_CUDA_64BIT_ADDRESS EF_CUDA_ACCELERATORS EF_CUDA_SM90 EF_CUDA_VIRTUAL_SM(EF_CUDA_SM90)"
	.elftype	@"ET_EXEC"


//--------------------- .nv.info                  --------------------------
	.section	.nv.info,"",@"SHT_CUDA_INFO"
	.align	4


	//----- nvinfo : EIATTR_REGCOUNT
	.align		4
        /*0000*/ 	.byte	0x04, 0x2f
        /*0002*/ 	.short	(.L_1 - .L_0)
	.align		4
.L_0:
        /*0004*/ 	.word	index@(triton_poi_fused_cat_0)
        /*0008*/ 	.word	0x0000000f


	//----- nvinfo : EIATTR_MIN_STACK_SIZE
	.align		4
.L_1:
        /*000c*/ 	.byte	0x04, 0x12
        /*000e*/ 	.short	(.L_3 - .L_2)
	.align		4
.L_2:
        /*0010*/ 	.word	index@(triton_poi_fused_cat_0)
        /*0014*/ 	.word	0x00000000


	//----- nvinfo : EIATTR_FRAME_SIZE
	.align		4
.L_3:
        /*0018*/ 	.byte	0x04, 0x11
        /*001a*/ 	.short	(.L_5 - .L_4)
	.align		4
.L_4:
        /*001c*/ 	.word	index@(triton_poi_fused_cat_0)
        /*0020*/ 	.word	0x00000000


	//----- nvinfo : EIATTR_MIN_STACK_SIZE
	.align		4
.L_5:
        /*0024*/ 	.byte	0x04, 0x12
        /*0026*/ 	.short	(.L_7 - .L_6)
	.align		4
.L_6:
        /*0028*/ 	.word	index@(triton_poi_fused_cat_0)
        /*002c*/ 	.word	0x00000000
.L_7:


//--------------------- .nv.info.triton_poi_fused_cat_0 --------------------------
	.section	.nv.info.triton_poi_fused_cat_0,"",@"SHT_CUDA_INFO"
	.sectionflags	@""
	.align	4


	//----- nvinfo : EIATTR_CUDA_API_VERSION
	.align		4
        /*0000*/ 	.byte	0x04, 0x37
        /*0002*/ 	.short	(.L_9 - .L_8)
.L_8:
        /*0004*/ 	.word	0x0000007c


	//----- nvinfo : EIATTR_KPARAM_INFO
	.align		4
.L_9:
        /*0008*/ 	.byte	0x04, 0x17
        /*000a*/ 	.short	(.L_11 - .L_10)
.L_10:
        /*000c*/ 	.word	0x00000000
        /*0010*/ 	.short	0x0003
        /*0012*/ 	.short	0x0018
        /*0014*/ 	.byte	0x00, 0xf0, 0x11, 0x00


	//----- nvinfo : EIATTR_KPARAM_INFO
	.align		4
.L_11:
        /*0018*/ 	.byte	0x04, 0x17
        /*001a*/ 	.short	(.L_13 - .L_12)
.L_12:
        /*001c*/ 	.word	0x00000000
        /*0020*/ 	.short	0x0002
        /*0022*/ 	.short	0x0010
        /*0024*/ 	.byte	0x00, 0xf4, 0x21, 0x00


	//----- nvinfo : EIATTR_KPARAM_INFO
	.align		4
.L_13:
        /*0028*/ 	.byte	0x04, 0x17
        /*002a*/ 	.short	(.L_15 - .L_14)
.L_14:
        /*002c*/ 	.word	0x00000000
        /*0030*/ 	.short	0x0001
        /*0032*/ 	.short	0x0008
        /*0034*/ 	.byte	0x00, 0xf4, 0x21, 0x00


	//----- nvinfo : EIATTR_KPARAM_INFO
	.align		4
.L_15:
        /*0038*/ 	.byte	0x04, 0x17
        /*003a*/ 	.short	(.L_17 - .L_16)
.L_16:
        /*003c*/ 	.word	0x00000000
        /*0040*/ 	.short	0x0000
        /*0042*/ 	.short	0x0000
        /*0044*/ 	.byte	0x00, 0xf4, 0x21, 0x00


	//----- nvinfo : EIATTR_SPARSE_MMA_MASK
	.align		4
.L_17:
        /*0048*/ 	.byte	0x03, 0x50
        /*004a*/ 	.short	0x0000


	//----- nvinfo : EIATTR_MAXREG_COUNT
	.align		4
        /*004c*/ 	.byte	0x03, 0x1b
        /*004e*/ 	.short	0x00ff


	//----- nvinfo : EIATTR_EXIT_INSTR_OFFSETS
	.align		4
        /*0050*/ 	.byte	0x04, 0x1c
        /*0052*/ 	.short	(.L_19 - .L_18)


	//   ....[0]....
.L_18:
        /*0054*/ 	.word	0x00000430


	//   ....[1]....
        /*0058*/ 	.word	0x00000450


	//----- nvinfo : EIATTR_REQNTID
	.align		4
.L_19:
        /*005c*/ 	.byte	0x04, 0x10
        /*005e*/ 	.short	(.L_21 - .L_20)
.L_20:
        /*0060*/ 	.word	0x00000080
        /*0064*/ 	.word	0x00000001
        /*0068*/ 	.word	0x00000001


	//----- nvinfo : EIATTR_CBANK_PARAM_SIZE
	.align		4
.L_21:
        /*006c*/ 	.byte	0x03, 0x19
        /*006e*/ 	.short	0x001c


	//----- nvinfo : EIATTR_PARAM_CBANK
	.align		4
        /*0070*/ 	.byte	0x04, 0x0a
        /*0072*/ 	.short	(.L_23 - .L_22)
	.align		4
.L_22:
        /*0074*/ 	.word	index@(.nv.constant0.triton_poi_fused_cat_0)
        /*0078*/ 	.short	0x0210
        /*007a*/ 	.short	0x001c


	//----- nvinfo : EIATTR_SW_WAR
	.align		4
.L_23:
        /*007c*/ 	.byte	0x04, 0x36
        /*007e*/ 	.short	(.L_25 - .L_24)
.L_24:
        /*0080*/ 	.word	0x00000008
.L_25:


//--------------------- .nv.callgraph             --------------------------
	.section	.nv.callgraph,"",@"SHT_CUDA_CALLGRAPH"
	.align	4
	.sectionentsize	8
	.align		4
        /*0000*/ 	.word	0x00000000
	.align		4
        /*0004*/ 	.word	0xffffffff
	.align		4
        /*0008*/ 	.word	0x00000000
	.align		4
        /*000c*/ 	.word	0xfffffffe
	.align		4
        /*0010*/ 	.word	0x00000000
	.align		4
        /*0014*/ 	.word	0xfffffffd
	.align		4
        /*0018*/ 	.word	0x00000000
	.align		4
        /*001c*/ 	.word	0xfffffffc


//--------------------- .text.triton_poi_fused_cat_0 --------------------------
	.section	.text.triton_poi_fused_cat_0,"ax",@progbits
	.align	128
        .global         triton_poi_fused_cat_0
        .type           triton_poi_fused_cat_0,@function
        .size           triton_poi_fused_cat_0,(.L_x_1 - triton_poi_fused_cat_0)
        .other          triton_poi_fused_cat_0,@"STO_CUDA_ENTRY STV_DEFAULT"
triton_poi_fused_cat_0:
.text.triton_poi_fused_cat_0:
[----:B------:R-:W0:Y:S02]  /*0000*/  LDC R1, c[0x0][0x28] ;  /* 0x00000a00ff017b82 */ /* 0x000e240000000800 */
[----:B------:R-:W1:Y:S01]  /*0010*/  S2R R0, SR_TID.X ;  /* 0x0000000000007919 */ /* 0x000e620000002100 */
[----:B------:R-:W-:Y:S01]  /*0020*/  CS2R R8, SRZ ;  /* 0x0000000000087805 */ /* 0x000fe2000001ff00 */
[----:B------:R-:W-:Y:S01]  /*0030*/  ULDC.64 UR4, c[0x0][0x208] ;  /* 0x0000820000047ab9 */ /* 0x000fe20000000a00 */
[----:B------:R-:W2:Y:S01]  /*0040*/  S2R R7, SR_CTAID.X ;  /* 0x0000000000077919 */ /* 0x000ea20000002500 */
[----:B-1----:R-:W-:-:S05]  /*0050*/  LOP3.LUT R0, R0, 0x7f, RZ, 0xc0, !PT ;  /* 0x0000007f00007812 */ /* 0x002fca00078ec0ff */
[----:B--2---:R-:W-:Y:S01]  /*0060*/  IMAD R0, R7, 0x80, R0 ;  /* 0x0000008007007824 */ /* 0x004fe200078e0200 */
[----:B------:R-:W-:-:S04]  /*0070*/  SHF.R.S32.HI R7, RZ, 0x18, R7 ;  /* 0x00000018ff077819 */ /* 0x000fc80000011407 */
[----:B------:R-:W-:Y:S02]  /*0080*/  SHF.R.S32.HI R3, RZ, 0x1f, R0 ;  /* 0x0000001fff037819 */ /* 0x000fe40000011400 */
[----:B------:R-:W-:Y:S02]  /*0090*/  SGXT R7, R7, 0x1 ;  /* 0x000000010707781a */ /* 0x000fe40000000200 */
[-C--:B------:R-:W-:Y:S02]  /*00a0*/  LEA.HI R4, R3, R0.reuse, RZ, 0x4 ;  /* 0x0000000003047211 */ /* 0x080fe400078f20ff */
[----:B------:R-:W1:Y:S01]  /*00b0*/  LDC.64 R2, c[0x0][0x210] ;  /* 0x00008400ff027b82 */ /* 0x000e620000000a00 */
[----:B------:R-:W-:Y:S02]  /*00c0*/  LEA.HI R7, R7, R0, RZ, 0x7 ;  /* 0x0000000007077211 */ /* 0x000fe400078f38ff */
[----:B------:R-:W-:-:S04]  /*00d0*/  SHF.R.S32.HI R5, RZ, 0x4, R4 ;  /* 0x00000004ff057819 */ /* 0x000fc80000011404 */
[----:B------:R-:W-:-:S04]  /*00e0*/  LEA.HI R6, R5, R5, RZ, 0x3 ;  /* 0x0000000505067211 */ /* 0x000fc800078f18ff */
[----:B------:R-:W-:-:S05]  /*00f0*/  LOP3.LUT R6, R6, 0xfffffff8, RZ, 0xc0, !PT ;  /* 0xfffffff806067812 */ /* 0x000fca00078ec0ff */
[----:B------:R-:W-:Y:S01]  /*0100*/  IMAD.IADD R6, R5, 0x1, -R6 ;  /* 0x0000000105067824 */ /* 0x000fe200078e0a06 */
[----:B------:R-:W-:Y:S02]  /*0110*/  LOP3.LUT R5, R4, 0xfffffff0, RZ, 0xc0, !PT ;  /* 0xfffffff004057812 */ /* 0x000fe400078ec0ff */
[----:B------:R-:W-:Y:S02]  /*0120*/  SHF.R.S32.HI R4, RZ, 0x7, R7 ;  /* 0x00000007ff047819 */ /* 0x000fe40000011407 */
[----:B------:R-:W-:Y:S01]  /*0130*/  ISETP.NE.AND P3, PT, R6, 0x6, PT ;  /* 0x000000060600780c */ /* 0x000fe20003f65270 */
[----:B------:R-:W-:-:S03]  /*0140*/  IMAD.IADD R5, R0, 0x1, -R5 ;  /* 0x0000000100057824 */ /* 0x000fc600078e0a05 */
[----:B------:R-:W-:Y:S01]  /*0150*/  ISETP.LT.AND P6, PT, R0, 0x200, !P3 ;  /* 0x000002000000780c */ /* 0x000fe20005fc1270 */
[----:B------:R-:W-:Y:S02]  /*0160*/  IMAD R7, R4, 0x40, R5 ;  /* 0x0000004004077824 */ /* 0x000fe400078e0205 */
[----:B------:R-:W2:Y:S02]  /*0170*/  LDC.64 R4, c[0x0][0x218] ;  /* 0x00008600ff047b82 */ /* 0x000ea40000000a00 */
[----:B-1----:R-:W-:-:S08]  /*0180*/  IMAD.WIDE R2, R7, 0x4, R2 ;  /* 0x0000000407027825 */ /* 0x002fd000078e0202 */
[----:B------:R-:W3:Y:S01]  /*0190*/  @P6 LDG.E.EL R8, desc[UR4][R2.64+0xc0] ;  /* 0x0000c00402086981 */ /* 0x000ee2000c2e1900 */
[----:B------:R-:W-:Y:S02]  /*01a0*/  ISETP.GE.AND P0, PT, R0, 0x200, PT ;  /* 0x000002000000780c */ /* 0x000fe40003f06270 */
[C---:B------:R-:W-:Y:S02]  /*01b0*/  ISETP.NE.AND P1, PT, R6.reuse, 0x5, PT ;  /* 0x000000050600780c */ /* 0x040fe40003f25270 */
[C---:B------:R-:W-:Y:S02]  /*01c0*/  ISETP.GT.AND P4, PT, R6.reuse, 0x6, !P0 ;  /* 0x000000060600780c */ /* 0x040fe40004784270 */
[----:B------:R-:W-:-:S04]  /*01d0*/  ISETP.NE.AND P2, PT, R6, 0x4, PT ;  /* 0x000000040600780c */ /* 0x000fc80003f45270 */
[----:B------:R-:W-:Y:S01]  /*01e0*/  ISETP.LT.AND P5, PT, R0, 0x200, !P2 ;  /* 0x000002000000780c */ /* 0x000fe200057a1270 */
[----:B--2---:R-:W-:-:S04]  /*01f0*/  IMAD.WIDE R4, R7, 0x4, R4 ;  /* 0x0000000407047825 */ /* 0x004fc800078e0204 */
[----:B------:R-:W-:Y:S02]  /*0200*/  IMAD.MOV.U32 R7, RZ, RZ, RZ ;  /* 0x000000ffff077224 */ /* 0x000fe400078e00ff */
[----:B------:R-:W2:Y:S06]  /*0210*/  @P4 LDG.E.EL R9, desc[UR4][R4.64+0xc0] ;  /* 0x0000c00404094981 */ /* 0x000eac000c2e1900 */
[----:B------:R-:W4:Y:S01]  /*0220*/  @P5 LDG.E.EL R7, desc[UR4][R2.64+0x80] ;  /* 0x0000800402075981 */ /* 0x000f22000c2e1900 */
[----:B---3--:R-:W-:Y:S02]  /*0230*/  SEL R10, R8, RZ, P6 ;  /* 0x000000ff080a7207 */ /* 0x008fe40003000000 */
[----:B------:R-:W-:Y:S01]  /*0240*/  ISETP.LT.AND P6, PT, R0, 0x200, !P1 ;  /* 0x000002000000780c */ /* 0x000fe20004fc1270 */
[----:B------:R-:W-:-:S12]  /*0250*/  IMAD.MOV.U32 R8, RZ, RZ, RZ ;  /* 0x000000ffff087224 */ /* 0x000fd800078e00ff */
[----:B------:R-:W3:Y:S01]  /*0260*/  @P6 LDG.E.EL R8, desc[UR4][R4.64+0x80] ;  /* 0x0000800404086981 */ /* 0x000ee2000c2e1900 */
[----:B--2---:R-:W-:Y:S02]  /*0270*/  @P3 SEL R10, R9, RZ, P4 ;  /* 0x000000ff090a3207 */ /* 0x004fe40002000000 */
[C---:B------:R-:W-:Y:S02]  /*0280*/  ISETP.NE.AND P4, PT, R6.reuse, 0x3, PT ;  /* 0x000000030600780c */ /* 0x040fe40003f85270 */
[----:B------:R-:W-:Y:S02]  /*0290*/  ISETP.NE.AND P3, PT, R6, 0x2, PT ;  /* 0x000000020600780c */ /* 0x000fe40003f65270 */
[----:B----4-:R-:W-:Y:S02]  /*02a0*/  SEL R9, R7, RZ, P5 ;  /* 0x000000ff07097207 */ /* 0x010fe40002800000 */
[----:B------:R-:W-:Y:S01]  /*02b0*/  ISETP.LT.AND P5, PT, R0, 0x200, !P3 ;  /* 0x000002000000780c */ /* 0x000fe20005fa1270 */
[----:B------:R-:W-:-:S12]  /*02c0*/  IMAD.MOV.U32 R7, RZ, RZ, RZ ;  /* 0x000000ffff077224 */ /* 0x000fd800078e00ff */
[----:B------:R-:W2:Y:S01]  /*02d0*/  @P5 LDG.E.EL R7, desc[UR4][R2.64+0x40] ;  /* 0x0000400402075981 */ /* 0x000ea2000c2e1900 */
[----:B---3--:R-:W-:Y:S02]  /*02e0*/  SEL R11, R8, RZ, P6 ;  /* 0x000000ff080b7207 */ /* 0x008fe40003000000 */
[----:B------:R-:W-:Y:S01]  /*02f0*/  ISETP.LT.AND P6, PT, R0, 0x200, !P4 ;  /* 0x000002000000780c */ /* 0x000fe200067c1270 */
[----:B------:R-:W-:-:S12]  /*0300*/  IMAD.MOV.U32 R8, RZ, RZ, RZ ;  /* 0x000000ffff087224 */ /* 0x000fd800078e00ff */
[----:B------:R-:W3:Y:S01]  /*0310*/  @P6 LDG.E.EL R8, desc[UR4][R4.64+0x40] ;  /* 0x0000400404086981 */ /* 0x000ee2000c2e1900 */
[----:B------:R-:W-:Y:S02]  /*0320*/  @P2 SEL R9, R11, R10, !P1 ;  /* 0x0000000a0b092207 */ /* 0x000fe40004800000 */
[C---:B------:R-:W-:Y:S02]  /*0330*/  ISETP.NE.AND P1, PT, R6.reuse, 0x1, PT ;  /* 0x000000010600780c */ /* 0x040fe40003f25270 */
[----:B------:R-:W-:Y:S02]  /*0340*/  ISETP.GE.AND P2, PT, R6, 0x1, PT ;  /* 0x000000010600780c */ /* 0x000fe40003f46270 */
[----:B--2---:R-:W-:Y:S02]  /*0350*/  SEL R11, R7, RZ, P5 ;  /* 0x000000ff070b7207 */ /* 0x004fe40002800000 */
[----:B------:R-:W-:Y:S01]  /*0360*/  ISETP.LT.AND P5, PT, R0, 0x200, !P2 ;  /* 0x000002000000780c */ /* 0x000fe200057a1270 */
[----:B------:R-:W-:Y:S01]  /*0370*/  IMAD.MOV.U32 R10, RZ, RZ, RZ ;  /* 0x000000ffff0a7224 */ /* 0x000fe200078e00ff */
[----:B------:R-:W1:Y:S01]  /*0380*/  LDC.64 R6, c[0x0][0x220] ;  /* 0x00008800ff067b82 */ /* 0x000e620000000a00 */
[----:B---3--:R-:W-:-:S02]  /*0390*/  SEL R12, R8, RZ, P6 ;  /* 0x000000ff080c7207 */ /* 0x008fc40003000000 */
[----:B------:R-:W-:Y:S01]  /*03a0*/  ISETP.LT.AND P6, PT, R0, 0x200, !P1 ;  /* 0x000002000000780c */ /* 0x000fe20004fc1270 */
[----:B------:R-:W-:-:S07]  /*03b0*/  IMAD.MOV.U32 R8, RZ, RZ, RZ ;  /* 0x000000ffff087224 */ /* 0x000fce00078e00ff */
[----:B------:R-:W2:Y:S05]  /*03c0*/  @P5 LDG.E.EL R8, desc[UR4][R2.64] ;  /* 0x0000000402085981 */ /* 0x000eaa000c2e1900 */
[----:B------:R-:W3:Y:S01]  /*03d0*/  @P6 LDG.E.EL R10, desc[UR4][R4.64] ;  /* 0x00000004040a6981 */ /* 0x000ee2000c2e1900 */
[----:B------:R-:W-:Y:S01]  /*03e0*/  @P3 SEL R11, R12, R9, !P4 ;  /* 0x000000090c0b3207 */ /* 0x000fe20006000000 */
[----:B-1----:R-:W-:Y:S01]  /*03f0*/  IMAD.WIDE R6, R0, 0x4, R6 ;  /* 0x0000000400067825 */ /* 0x002fe200078e0206 */
[----:B--2---:R-:W-:Y:S02]  /*0400*/  SEL R9, R8, RZ, P5 ;  /* 0x000000ff08097207 */ /* 0x004fe40002800000 */
[----:B---3--:R-:W-:-:S04]  /*0410*/  SEL R10, R10, RZ, P6 ;  /* 0x000000ff0a0a7207 */ /* 0x008fc80003000000 */
[----:B------:R-:W-:Y:S01]  /*0420*/  @P2 SEL R9, R10, R11, !P1 ;  /* 0x0000000b0a092207 */ /* 0x000fe20004800000 */
[----:B------:R-:W-:Y:S06]  /*0430*/  @P0 EXIT ;  /* 0x000000000000094d */ /* 0x000fec0003800000 */
[----:B------:R-:W-:Y:S01]  /*0440*/  STG.E desc[UR4][R6.64], R9 ;  /* 0x0000000906007986 */ /* 0x000fe2000c101904 */
[----:B------:R-:W-:Y:S05]  /*0450*/  EXIT ;  /* 0x000000000000794d */ /* 0x000fea0003800000 */
.L_x_0:
[----:B------:R-:W-:-:S00]  /*0460*/  BRA `(.L_x_0) ;  /* 0xfffffffc00fc7947 */ /* 0x000fc0000383ffff */
[----:B------:R-:W-:-:S00]  /*0470*/  NOP ;  /* 0x0000000000007918 */ /* 0x000fc00000000000 */
        /* <DEDUP_REMOVED lines=8> */
.L_x_1:


//--------------------- .nv.constant0.triton_poi_fused_cat_0 --------------------------
	.section	.nv.constant0.triton_poi_fused_cat_0,"a",@progbits
	.sectionflags	@""
	.align	4
.nv.constant0.triton_poi_fused_cat_0:
	.zero		556
